	.headerflags	@"EF_CUDA_TEXMODE_UNIFIED EF_CUDA_64BIT_ADDRESS EF_CUDA_ACCELERATORS EF_CUDA_SM90 EF_CUDA_VIRTUAL_SM(EF_CUDA_SM90)"
	.elftype	@"ET_EXEC"


//--------------------- .nv.info                  --------------------------
	.section	.nv.info,"",@"SHT_CUDA_INFO"
	.align	4


	//----- nvinfo : EIATTR_REGCOUNT
	.align		4
        /*0000*/ 	.byte	0x04, 0x2f
        /*0002*/ 	.short	(.L_3 - .L_2)
	.align		4
.L_2:
        /*0004*/ 	.word	index@(triton_poi_fused__native_batch_norm_legit_no_training_convolution_sigmoid_4)
        /*0008*/ 	.word	0x00000016


	//----- nvinfo : EIATTR_MIN_STACK_SIZE
	.align		4
.L_3:
        /*000c*/ 	.byte	0x04, 0x12
        /*000e*/ 	.short	(.L_5 - .L_4)
	.align		4
.L_4:
        /*0010*/ 	.word	index@(triton_poi_fused__native_batch_norm_legit_no_training_convolution_sigmoid_4)
        /*0014*/ 	.word	0x00000000


	//----- nvinfo : EIATTR_FRAME_SIZE
	.align		4
.L_5:
        /*0018*/ 	.byte	0x04, 0x11
        /*001a*/ 	.short	(.L_7 - .L_6)
	.align		4
.L_6:
        /*001c*/ 	.word	index@(triton_poi_fused__native_batch_norm_legit_no_training_convolution_sigmoid_4)
        /*0020*/ 	.word	0x00000000


	//----- nvinfo : EIATTR_MIN_STACK_SIZE
	.align		4
.L_7:
        /*0024*/ 	.byte	0x04, 0x12
        /*0026*/ 	.short	(.L_9 - .L_8)
	.align		4
.L_8:
        /*0028*/ 	.word	index@(triton_poi_fused__native_batch_norm_legit_no_training_convolution_sigmoid_4)
        /*002c*/ 	.word	0x00000000
.L_9:


//--------------------- .nv.info.triton_poi_fused__native_batch_norm_legit_no_training_convolution_sigmoid_4 --------------------------
	.section	.nv.info.triton_poi_fused__native_batch_norm_legit_no_training_convolution_sigmoid_4,"",@"SHT_CUDA_INFO"
	.sectionflags	@""
	.align	4


	//----- nvinfo : EIATTR_CUDA_API_VERSION
	.align		4
        /*0000*/ 	.byte	0x04, 0x37
        /*0002*/ 	.short	(.L_11 - .L_10)
.L_10:
        /*0004*/ 	.word	0x0000007c


	//----- nvinfo : EIATTR_KPARAM_INFO
	.align		4
.L_11:
        /*0008*/ 	.byte	0x04, 0x17
        /*000a*/ 	.short	(.L_13 - .L_12)
.L_12:
        /*000c*/ 	.word	0x00000000
        /*0010*/ 	.short	0x0007
        /*0012*/ 	.short	0x0038
        /*0014*/ 	.byte	0x00, 0xf0, 0x11, 0x00


	//----- nvinfo : EIATTR_KPARAM_INFO
	.align		4
.L_13:
        /*0018*/ 	.byte	0x04, 0x17
        /*001a*/ 	.short	(.L_15 - .L_14)
.L_14:
        /*001c*/ 	.word	0x00000000
        /*0020*/ 	.short	0x0006
        /*0022*/ 	.short	0x0030
        /*0024*/ 	.byte	0x00, 0xf4, 0x21, 0x00


	//----- nvinfo : EIATTR_KPARAM_INFO
	.align		4
.L_15:
        /*0028*/ 	.byte	0x04, 0x17
        /*002a*/ 	.short	(.L_17 - .L_16)
.L_16:
        /*002c*/ 	.word	0x00000000
        /*0030*/ 	.short	0x0005
        /*0032*/ 	.short	0x0028
        /*0034*/ 	.byte	0x00, 0xf4, 0x21, 0x00


	//----- nvinfo : EIATTR_KPARAM_INFO
	.align		4
.L_17:
        /*0038*/ 	.byte	0x04, 0x17
        /*003a*/ 	.short	(.L_19 - .L_18)
.L_18:
        /*003c*/ 	.word	0x00000000
        /*0040*/ 	.short	0x0004
        /*0042*/ 	.short	0x0020
        /*0044*/ 	.byte	0x00, 0xf4, 0x21, 0x00


	//----- nvinfo : EIATTR_KPARAM_INFO
	.align		4
.L_19:
        /*0048*/ 	.byte	0x04, 0x17
        /*004a*/ 	.short	(.L_21 - .L_20)
.L_20:
        /*004c*/ 	.word	0x00000000
        /*0050*/ 	.short	0x0003
        /*0052*/ 	.short	0x0018
        /*0054*/ 	.byte	0x00, 0xf4, 0x21, 0x00


	//----- nvinfo : EIATTR_KPARAM_INFO
	.align		4
.L_21:
        /*0058*/ 	.byte	0x04, 0x17
        /*005a*/ 	.short	(.L_23 - .L_22)
.L_22:
        /*005c*/ 	.word	0x00000000
        /*0060*/ 	.short	0x0002
        /*0062*/ 	.short	0x0010
        /*0064*/ 	.byte	0x00, 0xf4, 0x21, 0x00


	//----- nvinfo : EIATTR_KPARAM_INFO
	.align		4
.L_23:
        /*0068*/ 	.byte	0x04, 0x17
        /*006a*/ 	.short	(.L_25 - .L_24)
.L_24:
        /*006c*/ 	.word	0x00000000
        /*0070*/ 	.short	0x0001
        /*0072*/ 	.short	0x0008
        /*0074*/ 	.byte	0x00, 0xf4, 0x21, 0x00


	//----- nvinfo : EIATTR_KPARAM_INFO
	.align		4
.L_25:
        /*0078*/ 	.byte	0x04, 0x17
        /*007a*/ 	.short	(.L_27 - .L_26)
.L_26:
        /*007c*/ 	.word	0x00000000
        /*0080*/ 	.short	0x0000
        /*0082*/ 	.short	0x0000
        /*0084*/ 	.byte	0x00, 0xf4, 0x21, 0x00


	//----- nvinfo : EIATTR_SPARSE_MMA_MASK
	.align		4
.L_27:
        /*0088*/ 	.byte	0x03, 0x50
        /*008a*/ 	.short	0x0000


	//----- nvinfo : EIATTR_MAXREG_COUNT
	.align		4
        /*008c*/ 	.byte	0x03, 0x1b
        /*008e*/ 	.short	0x00ff


	//----- nvinfo : EIATTR_EXIT_INSTR_OFFSETS
	.align		4
        /*0090*/ 	.byte	0x04, 0x1c
        /*0092*/ 	.short	(.L_29 - .L_28)


	//   ....[0]....
.L_28:
        /*0094*/ 	.word	0x00000420


	//   ....[1]....
        /*0098*/ 	.word	0x00000440


	//----- nvinfo : EIATTR_REQNTID
	.align		4
.L_29:
        /*009c*/ 	.byte	0x04, 0x10
        /*009e*/ 	.short	(.L_31 - .L_30)
.L_30:
        /*00a0*/ 	.word	0x00000080
        /*00a4*/ 	.word	0x00000001
        /*00a8*/ 	.word	0x00000001


	//----- nvinfo : EIATTR_CBANK_PARAM_SIZE
	.align		4
.L_31:
        /*00ac*/ 	.byte	0x03, 0x19
        /*00ae*/ 	.short	0x003c


	//----- nvinfo : EIATTR_PARAM_CBANK
	.align		4
        /*00b0*/ 	.byte	0x04, 0x0a
        /*00b2*/ 	.short	(.L_33 - .L_32)
	.align		4
.L_32:
        /*00b4*/ 	.word	index@(.nv.constant0.triton_poi_fused__native_batch_norm_legit_no_training_convolution_sigmoid_4)
        /*00b8*/ 	.short	0x0210
        /*00ba*/ 	.short	0x003c


	//----- nvinfo : EIATTR_SW_WAR
	.align		4
.L_33:
        /*00bc*/ 	.byte	0x04, 0x36
        /*00be*/ 	.short	(.L_35 - .L_34)
.L_34:
        /*00c0*/ 	.word	0x00000008
.L_35:


//--------------------- .nv.callgraph             --------------------------
	.section	.nv.callgraph,"",@"SHT_CUDA_CALLGRAPH"
	.align	4
	.sectionentsize	8
	.align		4
        /*0000*/ 	.word	0x00000000
	.align		4
        /*0004*/ 	.word	0xffffffff
	.align		4
        /*0008*/ 	.word	0x00000000
	.align		4
        /*000c*/ 	.word	0xfffffffe
	.align		4
        /*0010*/ 	.word	0x00000000
	.align		4
        /*0014*/ 	.word	0xfffffffd
	.align		4
        /*0018*/ 	.word	0x00000000
	.align		4
        /*001c*/ 	.word	0xfffffffc


//--------------------- .nv.constant4             --------------------------
	.section	.nv.constant4,"a",@progbits
	.align	8
	.align		8
.nv.constant4:
        /*0000*/ 	.dword	_$_str
	.align		8
        /*0008*/ 	.dword	_$_str_$_2


//--------------------- .text.triton_poi_fused__native_batch_norm_legit_no_training_convolution_sigmoid_4 --------------------------
	.section	.text.triton_poi_fused__native_batch_norm_legit_no_training_convolution_sigmoid_4,"ax",@progbits
	.align	128
        .global         triton_poi_fused__native_batch_norm_legit_no_training_convolution_sigmoid_4
        .type           triton_poi_fused__native_batch_norm_legit_no_training_convolution_sigmoid_4,@function
        .size           triton_poi_fused__native_batch_norm_legit_no_training_convolution_sigmoid_4,(.L_x_1 - triton_poi_fused__native_batch_norm_legit_no_training_convolution_sigmoid_4)
        .other          triton_poi_fused__native_batch_norm_legit_no_training_convolution_sigmoid_4,@"STO_CUDA_ENTRY STV_DEFAULT"
triton_poi_fused__native_batch_norm_legit_no_training_convolution_sigmoid_4:
.text.triton_poi_fused__native_batch_norm_legit_no_training_convolution_sigmoid_4:
[----:B------:R-:W0:Y:S01]  /*0000*/  LDC R1, c[0x0][0x28] ;  /* 0x00000a00ff017b82 */ /* 0x000e220000000800 */
[----:B------:R-:W1:Y:S07]  /*0010*/  S2R R0, SR_TID.X ;  /* 0x0000000000007919 */ /* 0x000e6e0000002100 */
[----:B------:R-:W2:Y:S01]  /*0020*/  LDC.64 R14, c[0x0][0x228] ;  /* 0x00008a00ff0e7b82 */ /* 0x000ea20000000a00 */
[----:B------:R-:W-:Y:S01]  /*0030*/  HFMA2.MMA R5, -RZ, RZ, 0, 0 ;  /* 0x00000000ff057435 */ /* 0x000fe200000001ff */
[----:B------:R-:W-:Y:S01]  /*0040*/  ULDC.64 UR4, c[0x0][0x208] ;  /* 0x0000820000047ab9 */ /* 0x000fe20000000a00 */
[----:B------:R-:W3:Y:S05]  /*0050*/  S2R R11, SR_CTAID.X ;  /* 0x00000000000b7919 */ /* 0x000eea0000002500 */
[----:B------:R-:W4:Y:S08]  /*0060*/  LDC.64 R2, c[0x0][0x210] ;  /* 0x00008400ff027b82 */ /* 0x000f300000000a00 */
[----:B------:R-:W5:Y:S08]  /*0070*/  LDC.64 R12, c[0x0][0x218] ;  /* 0x00008600ff0c7b82 */ /* 0x000f700000000a00 */
[----:B------:R-:W5:Y:S01]  /*0080*/  LDC.64 R16, c[0x0][0x220] ;  /* 0x00008800ff107b82 */ /* 0x000f620000000a00 */
[----:B-1----:R-:W-:-:S07]  /*0090*/  LOP3.LUT R0, R0, 0x7f, RZ, 0xc0, !PT ;  /* 0x0000007f00007812 */ /* 0x002fce00078ec0ff */
[----:B------:R-:W1:Y:S01]  /*00a0*/  LDC.64 R8, c[0x0][0x230] ;  /* 0x00008c00ff087b82 */ /* 0x000e620000000a00 */
[----:B---3--:R-:W-:-:S04]  /*00b0*/  LEA R11, R11, R0, 0x7 ;  /* 0x000000000b0b7211 */ /* 0x008fc800078e38ff */
[----:B------:R-:W-:-:S03]  /*00c0*/  SHF.R.S32.HI R0, RZ, 0x1f, R11 ;  /* 0x0000001fff007819 */ /* 0x000fc6000001140b */
[----:B------:R-:W3:Y:S01]  /*00d0*/  LDC.64 R6, c[0x0][0x238] ;  /* 0x00008e00ff067b82 */ /* 0x000ee20000000a00 */
[----:B------:R-:W-:Y:S02]  /*00e0*/  ISETP.GE.AND P0, PT, R11, 0x80, PT ;  /* 0x000000800b00780c */ /* 0x000fe40003f06270 */
[----:B------:R-:W-:-:S04]  /*00f0*/  LEA.HI R0, R0, R11, RZ, 0x5 ;  /* 0x0000000b00007211 */ /* 0x000fc800078f28ff */
[----:B------:R-:W-:-:S04]  /*0100*/  LOP3.LUT R4, R0, 0xffffffe0, RZ, 0xc0, !PT ;  /* 0xffffffe000047812 */ /* 0x000fc800078ec0ff */
[----:B------:R-:W-:-:S05]  /*0110*/  IADD3 R4, R11, -R4, RZ ;  /* 0x800000040b047210 */ /* 0x000fca0007ffe0ff */
[----:B--2---:R-:W-:-:S05]  /*0120*/  IMAD.WIDE R14, R4, 0x4, R14 ;  /* 0x00000004040e7825 */ /* 0x004fca00078e020e */
[----:B------:R2:W3:Y:S01]  /*0130*/  @!P0 LDG.E.EL R5, desc[UR4][R14.64] ;  /* 0x000000040e058981 */ /* 0x0004e2000c2e1900 */
[----:B----4-:R-:W-:Y:S01]  /*0140*/  IMAD.WIDE R2, R11, 0x4, R2 ;  /* 0x000000040b027825 */ /* 0x010fe200078e0202 */
[----:B------:R-:W-:Y:S02]  /*0150*/  CS2R R10, SRZ ;  /* 0x00000000000a7805 */ /* 0x000fe4000001ff00 */
[----:B------:R-:W-:Y:S01]  /*0160*/  MOV R19, RZ ;  /* 0x000000ff00137202 */ /* 0x000fe20000000f00 */
[----:B-----5:R-:W-:-:S05]  /*0170*/  IMAD.WIDE R12, R4, 0x4, R12 ;  /* 0x00000004040c7825 */ /* 0x020fca00078e020c */
[----:B------:R-:W4:Y:S01]  /*0180*/  @!P0 LDG.E R19, desc[UR4][R2.64] ;  /* 0x0000000402138981 */ /* 0x000f22000c1e1900 */
[----:B0-2---:R-:W-:-:S03]  /*0190*/  IMAD.WIDE R14, R4, 0x4, R16 ;  /* 0x00000004040e7825 */ /* 0x005fc600078e0210 */
[----:B------:R0:W4:Y:S01]  /*01a0*/  @!P0 LDG.E.EL R10, desc[UR4][R12.64] ;  /* 0x000000040c0a8981 */ /* 0x000122000c2e1900 */
[----:B------:R-:W-:-:S03]  /*01b0*/  CS2R R16, SRZ ;  /* 0x0000000000107805 */ /* 0x000fc6000001ff00 */
[----:B------:R-:W2:Y:S01]  /*01c0*/  @!P0 LDG.E.EL R11, desc[UR4][R14.64] ;  /* 0x000000040e0b8981 */ /* 0x000ea2000c2e1900 */
[----:B-1----:R-:W-:-:S04]  /*01d0*/  IMAD.WIDE R8, R4, 0x4, R8 ;  /* 0x0000000404087825 */ /* 0x002fc800078e0208 */
[----:B---3--:R-:W-:Y:S01]  /*01e0*/  IMAD.WIDE R6, R4, 0x4, R6 ;  /* 0x0000000404067825 */ /* 0x008fe200078e0206 */
[----:B------:R1:W3:Y:S04]  /*01f0*/  @!P0 LDG.E.EL R16, desc[UR4][R8.64] ;  /* 0x0000000408108981 */ /* 0x0002e8000c2e1900 */
[----:B------:R5:W3:Y:S01]  /*0200*/  @!P0 LDG.E.EL R17, desc[UR4][R6.64] ;  /* 0x0000000406118981 */ /* 0x000ae2000c2e1900 */
[----:B0-----:R-:W-:Y:S01]  /*0210*/  HFMA2.MMA R12, -RZ, RZ, 1.625, 0 ;  /* 0x3e800000ff0c7435 */ /* 0x001fe200000001ff */
[----:B------:R-:W-:-:S04]  /*0220*/  SHF.L.U32 R0, R0, 0x4, RZ ;  /* 0x0000000400007819 */ /* 0x000fc800000006ff */
[----:B-1----:R-:W-:Y:S01]  /*0230*/  LOP3.LUT R9, R0, 0xfffffe00, RZ, 0xc0, !PT ;  /* 0xfffffe0000097812 */ /* 0x002fe200078ec0ff */
[----:B------:R-:W-:-:S04]  /*0240*/  FADD R5, R5, 9.9999997473787516356e-06 ;  /* 0x3727c5ac05057421 */ /* 0x000fc80000000000 */
[----:B------:R-:W0:Y:S02]  /*0250*/  MUFU.SQRT R18, R5 ;  /* 0x0000000500127308 */ /* 0x000e240000002000 */
[C---:B0-----:R-:W-:Y:S02]  /*0260*/  FSETP.GT.AND P1, PT, R18.reuse, 8.50705917302346158658e+37, PT ;  /* 0x7e8000001200780b */ /* 0x041fe40003f24000 */
[----:B------:R-:W-:-:S11]  /*0270*/  FSETP.GEU.AND P2, PT, R18, 1.175494350822287508e-38, PT ;  /* 0x008000001200780b */ /* 0x000fd60003f4e000 */
[----:B------:R-:W-:-:S04]  /*0280*/  @P1 FMUL R18, R18, 0.25 ;  /* 0x3e80000012121820 */ /* 0x000fc80000400000 */
[----:B------:R-:W-:-:S06]  /*0290*/  @!P2 FMUL R18, R18, 16777216 ;  /* 0x4b8000001212a820 */ /* 0x000fcc0000400000 */
[----:B------:R-:W5:Y:S01]  /*02a0*/  MUFU.RCP R18, R18 ;  /* 0x0000001200127308 */ /* 0x000f620000001000 */
[----:B------:R-:W-:Y:S01]  /*02b0*/  FSEL R13, R12, 1, P1 ;  /* 0x3f8000000c0d7808 */ /* 0x000fe20000800000 */
[----:B----4-:R-:W-:-:S04]  /*02c0*/  FADD R10, R10, R19 ;  /* 0x000000130a0a7221 */ /* 0x010fc80000000000 */
[----:B------:R-:W-:Y:S01]  /*02d0*/  @!P2 FMUL R13, R13, 16777216 ;  /* 0x4b8000000d0da820 */ /* 0x000fe20000400000 */
[----:B--2---:R-:W-:-:S03]  /*02e0*/  FADD R11, R10, -R11 ;  /* 0x8000000b0a0b7221 */ /* 0x004fc60000000000 */
[----:B-----5:R-:W-:-:S04]  /*02f0*/  FMUL R6, R18, R13 ;  /* 0x0000000d12067220 */ /* 0x020fc80000400000 */
[----:B------:R-:W-:-:S04]  /*0300*/  FMUL R6, R11, R6 ;  /* 0x000000060b067220 */ /* 0x000fc80000400000 */
[----:B---3--:R-:W-:-:S04]  /*0310*/  FFMA R6, R6, R16, R17 ;  /* 0x0000001006067223 */ /* 0x008fc80000000011 */
[----:B------:R-:W-:-:S04]  /*0320*/  FADD R6, RZ, -R6 ;  /* 0x80000006ff067221 */ /* 0x000fc80000000000 */
[----:B------:R-:W-:-:S05]  /*0330*/  FMUL R5, R6, 1.4426950216293334961 ;  /* 0x3fb8aa3b06057820 */ /* 0x000fca0000400000 */
[----:B------:R-:W-:-:S13]  /*0340*/  FSETP.GEU.AND P1, PT, R5, -126, PT ;  /* 0xc2fc00000500780b */ /* 0x000fda0003f2e000 */
[----:B------:R-:W-:-:S04]  /*0350*/  @!P1 FMUL R5, R5, 0.5 ;  /* 0x3f00000005059820 */ /* 0x000fc80000400000 */
[----:B------:R-:W0:Y:S02]  /*0360*/  MUFU.EX2 R6, R5 ;  /* 0x0000000500067308 */ /* 0x000e240000000800 */
[----:B0-----:R-:W-:-:S04]  /*0370*/  @!P1 FMUL R6, R6, R6 ;  /* 0x0000000606069220 */ /* 0x001fc80000400000 */
[----:B------:R-:W-:Y:S02]  /*0380*/  FADD R8, R6, 1 ;  /* 0x3f80000006087421 */ /* 0x000fe40000000000 */
[----:B------:R-:W0:Y:S03]  /*0390*/  LDC.64 R6, c[0x0][0x240] ;  /* 0x00009000ff067b82 */ /* 0x000e260000000a00 */
[----:B------:R-:W-:-:S13]  /*03a0*/  FSETP.GT.AND P1, PT, R8, 8.50705917302346158658e+37, PT ;  /* 0x7e8000000800780b */ /* 0x000fda0003f24000 */
[----:B------:R-:W-:-:S06]  /*03b0*/  @P1 FMUL R8, R8, 0.25 ;  /* 0x3e80000008081820 */ /* 0x000fcc0000400000 */
[----:B------:R-:W1:Y:S01]  /*03c0*/  MUFU.RCP R8, R8 ;  /* 0x0000000800087308 */ /* 0x000e620000001000 */
[----:B------:R-:W-:Y:S02]  /*03d0*/  IADD3 R11, R4, R9, RZ ;  /* 0x00000009040b7210 */ /* 0x000fe40007ffe0ff */
[----:B------:R-:W-:Y:S01]  /*03e0*/  FSEL R9, R12, 1, P1 ;  /* 0x3f8000000c097808 */ /* 0x000fe20000800000 */
[----:B------:R2:W-:Y:S02]  /*03f0*/  @!P0 STG.E desc[UR4][R2.64], R10 ;  /* 0x0000000a02008986 */ /* 0x0005e4000c101904 */
[----:B0-----:R-:W-:-:S04]  /*0400*/  IMAD.WIDE R4, R11, 0x4, R6 ;  /* 0x000000040b047825 */ /* 0x001fc800078e0206 */
[----:B-1----:R-:W-:Y:S01]  /*0410*/  FMUL R9, R8, R9 ;  /* 0x0000000908097220 */ /* 0x002fe20000400000 */
[----:B--2---:R-:W-:Y:S06]  /*0420*/  @P0 EXIT ;  /* 0x000000000000094d */ /* 0x004fec0003800000 */
[----:B------:R-:W-:Y:S01]  /*0430*/  STG.E desc[UR4][R4.64], R9 ;  /* 0x0000000904007986 */ /* 0x000fe2000c101904 */
[----:B------:R-:W-:Y:S05]  /*0440*/  EXIT ;  /* 0x000000000000794d */ /* 0x000fea0003800000 */
.L_x_0:
[----:B------:R-:W-:-:S00]  /*0450*/  BRA `(.L_x_0) ;  /* 0xfffffffc00fc7947 */ /* 0x000fc0000383ffff */
[----:B------:R-:W-:-:S00]  /*0460*/  NOP ;  /* 0x0000000000007918 */ /* 0x000fc00000000000 */
        /* <DEDUP_REMOVED lines=9> */
.L_x_1:


//--------------------- .nv.global.init           --------------------------
	.section	.nv.global.init,"aw",@progbits
.nv.global.init:
	.type		_$_str,@object
	.size		_$_str,(_$_str_$_2 - _$_str)
_$_str:
        /*0000*/ 	.byte	0x5f, 0x5f, 0x43, 0x55, 0x44, 0x41, 0x5f, 0x46, 0x54, 0x5a, 0x00
	.type		_$_str_$_2,@object
	.size		_$_str_$_2,(.L_1 - _$_str_$_2)
_$_str_$_2:
        /*000b*/ 	.byte	0x5f, 0x5f, 0x43, 0x55, 0x44, 0x41, 0x5f, 0x50, 0x52, 0x45, 0x43, 0x5f, 0x53, 0x51, 0x52, 0x54
        /*001b*/ 	.byte	0x00
.L_1:


//--------------------- .nv.constant0.triton_poi_fused__native_batch_norm_legit_no_training_convolution_sigmoid_4 --------------------------
	.section	.nv.constant0.triton_poi_fused__native_batch_norm_legit_no_training_convolution_sigmoid_4,"a",@progbits
	.sectionflags	@""
	.align	4
.nv.constant0.triton_poi_fused__native_batch_norm_legit_no_training_convolution_sigmoid_4:
	.zero		588
